//
// Generated by NVIDIA NVVM Compiler
//
// Compiler Build ID: CL-36424714
// Cuda compilation tools, release 13.0, V13.0.88
// Based on NVVM 20.0.0
//

.version 9.0
.target sm_100
.address_size 64

	// .globl	_Z12computeAandXPiS_S_iiS_S_

.visible .entry _Z12computeAandXPiS_S_iiS_S_(
	.param .u64 .ptr .align 1 _Z12computeAandXPiS_S_iiS_S__param_0,
	.param .u64 .ptr .align 1 _Z12computeAandXPiS_S_iiS_S__param_1,
	.param .u64 .ptr .align 1 _Z12computeAandXPiS_S_iiS_S__param_2,
	.param .u32 _Z12computeAandXPiS_S_iiS_S__param_3,
	.param .u32 _Z12computeAandXPiS_S_iiS_S__param_4,
	.param .u64 .ptr .align 1 _Z12computeAandXPiS_S_iiS_S__param_5,
	.param .u64 .ptr .align 1 _Z12computeAandXPiS_S_iiS_S__param_6
)
{
	.reg .pred 	%p<8>;
	.reg .b32 	%r<40>;
	.reg .b64 	%rd<85>;

	ld.param.u64 	%rd33, [_Z12computeAandXPiS_S_iiS_S__param_0];
	ld.param.u64 	%rd36, [_Z12computeAandXPiS_S_iiS_S__param_1];
	ld.param.u32 	%r8, [_Z12computeAandXPiS_S_iiS_S__param_3];
	ld.param.u64 	%rd37, [_Z12computeAandXPiS_S_iiS_S__param_6];
	cvta.to.global.u64 	%rd1, %rd36;
	cvta.to.global.u64 	%rd2, %rd33;
	cvta.to.global.u64 	%rd38, %rd37;
	mov.u32 	%r9, %ctaid.x;
	mov.u32 	%r1, %ntid.x;
	mov.u32 	%r2, %tid.x;
	mad.lo.s32 	%r10, %r9, %r1, %r2;
	cvt.u64.u32 	%rd3, %r9;
	mul.wide.s32 	%rd39, %r10, 4;
	add.s64 	%rd4, %rd38, %rd39;
	mov.b32 	%r11, 0;
	st.global.u32 	[%rd4], %r11;
	cvt.s64.s32 	%rd5, %r8;
	setp.ge.s32 	%p1, %r2, %r8;
	@%p1 bra 	$L__BB0_10;
	cvt.u64.u32 	%rd82, %r2;
	cvt.u64.u32 	%rd7, %r1;
	add.s64 	%rd40, %rd82, %rd7;
	max.s64 	%rd41, %rd40, %rd5;
	setp.lt.s64 	%p2, %rd40, %rd5;
	selp.u64 	%rd8, 1, 0, %p2;
	add.s64 	%rd42, %rd40, %rd8;
	sub.s64 	%rd9, %rd41, %rd42;
	and.b64  	%rd43, %rd9, -4294967296;
	setp.ne.s64 	%p3, %rd43, 0;
	@%p3 bra 	$L__BB0_3;
	cvt.u32.u64 	%r12, %rd7;
	cvt.u32.u64 	%r13, %rd9;
	div.u32 	%r14, %r13, %r12;
	cvt.u64.u32 	%rd78, %r14;
	bra.uni 	$L__BB0_4;
$L__BB0_3:
	div.u64 	%rd78, %rd9, %rd7;
$L__BB0_4:
	add.s64 	%rd13, %rd78, %rd8;
	and.b64  	%rd44, %rd13, 3;
	setp.eq.s64 	%p4, %rd44, 3;
	mov.b32 	%r38, 0;
	@%p4 bra 	$L__BB0_7;
	shl.b64 	%rd80, %rd82, 2;
	add.s64 	%rd45, %rd13, 1;
	and.b64  	%rd79, %rd45, 3;
	mov.b32 	%r38, 0;
	mul.lo.s64 	%rd46, %rd5, %rd3;
	shl.b64 	%rd47, %rd46, 2;
	add.s64 	%rd48, %rd2, %rd47;
	shl.b64 	%rd51, %rd7, 2;
$L__BB0_6:
	.pragma "nounroll";
	add.s64 	%rd49, %rd48, %rd80;
	ld.global.u32 	%r17, [%rd49];
	add.s64 	%rd50, %rd1, %rd80;
	ld.global.u32 	%r18, [%rd50];
	mad.lo.s32 	%r38, %r18, %r17, %r38;
	st.global.u32 	[%rd4], %r38;
	add.s64 	%rd82, %rd82, %rd7;
	add.s64 	%rd80, %rd80, %rd51;
	add.s64 	%rd79, %rd79, -1;
	setp.ne.s64 	%p5, %rd79, 0;
	@%p5 bra 	$L__BB0_6;
$L__BB0_7:
	setp.lt.u64 	%p6, %rd13, 3;
	@%p6 bra 	$L__BB0_10;
	ld.param.u64 	%rd75, [_Z12computeAandXPiS_S_iiS_S__param_0];
	shl.b64 	%rd23, %rd7, 2;
	shl.b64 	%rd83, %rd82, 2;
	shl.b64 	%rd52, %rd7, 3;
	mul.lo.s64 	%rd54, %rd5, %rd3;
	shl.b64 	%rd55, %rd54, 2;
	add.s64 	%rd56, %rd55, %rd23;
	cvta.to.global.u64 	%rd57, %rd75;
	add.s64 	%rd25, %rd57, %rd56;
	add.s64 	%rd58, %rd55, %rd52;
	add.s64 	%rd26, %rd57, %rd58;
	mad.lo.s64 	%rd59, %rd7, 12, %rd55;
	add.s64 	%rd27, %rd57, %rd59;
	add.s64 	%rd28, %rd57, %rd55;
$L__BB0_9:
	add.s64 	%rd60, %rd28, %rd83;
	ld.global.u32 	%r20, [%rd60];
	add.s64 	%rd61, %rd1, %rd83;
	ld.global.u32 	%r21, [%rd61];
	mad.lo.s32 	%r22, %r21, %r20, %r38;
	st.global.u32 	[%rd4], %r22;
	add.s64 	%rd62, %rd25, %rd83;
	ld.global.u32 	%r23, [%rd62];
	add.s64 	%rd63, %rd61, %rd23;
	ld.global.u32 	%r24, [%rd63];
	mad.lo.s32 	%r25, %r24, %r23, %r22;
	st.global.u32 	[%rd4], %r25;
	add.s64 	%rd64, %rd26, %rd83;
	ld.global.u32 	%r26, [%rd64];
	mul.wide.u32 	%rd65, %r1, 8;
	add.s64 	%rd66, %rd61, %rd65;
	ld.global.u32 	%r28, [%rd66];
	mad.lo.s32 	%r29, %r28, %r26, %r25;
	st.global.u32 	[%rd4], %r29;
	add.s64 	%rd67, %rd27, %rd83;
	ld.global.u32 	%r30, [%rd67];
	mul.wide.u32 	%rd68, %r1, 12;
	add.s64 	%rd69, %rd61, %rd68;
	ld.global.u32 	%r31, [%rd69];
	mad.lo.s32 	%r38, %r31, %r30, %r29;
	st.global.u32 	[%rd4], %r38;
	add.s64 	%rd82, %rd82, %rd23;
	mul.wide.u32 	%rd70, %r1, 16;
	add.s64 	%rd83, %rd83, %rd70;
	setp.lt.s64 	%p7, %rd82, %rd5;
	@%p7 bra 	$L__BB0_9;
$L__BB0_10:
	ld.param.u64 	%rd77, [_Z12computeAandXPiS_S_iiS_S__param_5];
	ld.param.u64 	%rd76, [_Z12computeAandXPiS_S_iiS_S__param_2];
	cvta.to.global.u64 	%rd71, %rd76;
	cvta.to.global.u64 	%rd72, %rd77;
	bar.sync 	0;
	ld.global.u32 	%r32, [%rd4];
	mul.wide.u32 	%rd73, %r9, 4;
	add.s64 	%rd74, %rd71, %rd73;
	ld.global.u32 	%r34, [%rd74];
	mul.lo.s32 	%r35, %r34, %r32;
	atom.global.add.u32 	%r36, [%rd72], %r35;
	ret;

}


// ===== COMPILED SASS (sm_100) =====

	.target	sm_100

	.elftype	@"ET_EXEC"


//--------------------- .note.nv.tkinfo           --------------------------
	.section	.note.nv.tkinfo,"",@"SHT_NOTE"
	.sectionflags	@"SHF_NOTE_NV_TKINFO"
	.tkinfo
        /*0018*/ 	.word	0x00000002
        /*0030*/ 	.string	""
        /*0030*/ 	.string	"ptxas"
        /*0030*/ 	.string	"Cuda compilation tools, release 13.0, V13.0.88"
        /*0030*/ 	.string	"Build cuda_13.0.r13.0/compiler.36424714_0"
        /*0030*/ 	.string	"-arch sm_100 -m 64 "



//--------------------- .note.nv.cuinfo           --------------------------
	.section	.note.nv.cuinfo,"",@"SHT_NOTE"
	.sectionflags	@"SHF_NOTE_NV_CUINFO"
        /*0018*/ 	.short	0x0002
        /*001a*/ 	.short	0x0064
        /*001c*/ 	.short	0x0082
	.zero		2


//--------------------- .nv.info                  --------------------------
	.section	.nv.info,"",@"SHT_CUDA_INFO"
	.align	4


	//----- nvinfo : EIATTR_REGCOUNT
	.align		4
        /*0000*/ 	.byte	0x04, 0x2f
        /*0002*/ 	.short	(.L_1 - .L_0)
	.align		4
.L_0:
        /*0004*/ 	.word	index@(_Z12computeAandXPiS_S_iiS_S_)
        /*0008*/ 	.word	0x00000020


	//----- nvinfo : EIATTR_FRAME_SIZE
	.align		4
.L_1:
        /*000c*/ 	.byte	0x04, 0x11
        /*000e*/ 	.short	(.L_3 - .L_2)
	.align		4
.L_2:
        /*0010*/ 	.word	index@($__internal_0_$__cuda_sm20_div_u64)
        /*0014*/ 	.word	0x00000000


	//----- nvinfo : EIATTR_FRAME_SIZE
	.align		4
.L_3:
        /*0018*/ 	.byte	0x04, 0x11
        /*001a*/ 	.short	(.L_5 - .L_4)
	.align		4
.L_4:
        /*001c*/ 	.word	index@(_Z12computeAandXPiS_S_iiS_S_)
        /*0020*/ 	.word	0x00000000


	//----- nvinfo : EIATTR_MIN_STACK_SIZE
	.align		4
.L_5:
        /*0024*/ 	.byte	0x04, 0x12
        /*0026*/ 	.short	(.L_7 - .L_6)
	.align		4
.L_6:
        /*0028*/ 	.word	index@(_Z12computeAandXPiS_S_iiS_S_)
        /*002c*/ 	.word	0x00000000
.L_7:


//--------------------- .nv.compat                --------------------------
	.section	.nv.compat,"",@"SHT_CUDA_COMPAT_INFO"
	.align	4
        /*0000*/ 	.byte	0x02, 0x09, 0x00, 0x00, 0x02, 0x02, 0x01, 0x00, 0x02, 0x05, 0x05, 0x00, 0x03, 0x07, 0x01, 0x01
        /*0010*/ 	.byte	0x02, 0x03, 0x00, 0x00, 0x02, 0x06, 0x01, 0x00, 0x04, 0x0b, 0x08, 0x00, 0x09, 0x00, 0x00, 0x00
        /*0020*/ 	.byte	0x00, 0x00, 0x00, 0x00


//--------------------- .nv.info._Z12computeAandXPiS_S_iiS_S_ --------------------------
	.section	.nv.info._Z12computeAandXPiS_S_iiS_S_,"",@"SHT_CUDA_INFO"
	.sectionflags	@""
	.align	4


	//----- nvinfo : EIATTR_CUDA_API_VERSION
	.align		4
        /*0000*/ 	.byte	0x04, 0x37
        /*0002*/ 	.short	(.L_9 - .L_8)
.L_8:
        /*0004*/ 	.word	0x00000082


	//----- nvinfo : EIATTR_KPARAM_INFO
	.align		4
.L_9:
        /*0008*/ 	.byte	0x04, 0x17
        /*000a*/ 	.short	(.L_11 - .L_10)
.L_10:
        /*000c*/ 	.word	0x00000000
        /*0010*/ 	.short	0x0006
        /*0012*/ 	.short	0x0028
        /*0014*/ 	.byte	0x00, 0xf5, 0x21, 0x00


	//----- nvinfo : EIATTR_KPARAM_INFO
	.align		4
.L_11:
        /*0018*/ 	.byte	0x04, 0x17
        /*001a*/ 	.short	(.L_13 - .L_12)
.L_12:
        /*001c*/ 	.word	0x00000000
        /*0020*/ 	.short	0x0005
        /*0022*/ 	.short	0x0020
        /*0024*/ 	.byte	0x00, 0xf5, 0x21, 0x00


	//----- nvinfo : EIATTR_KPARAM_INFO
	.align		4
.L_13:
        /*0028*/ 	.byte	0x04, 0x17
        /*002a*/ 	.short	(.L_15 - .L_14)
.L_14:
        /*002c*/ 	.word	0x00000000
        /*0030*/ 	.short	0x0004
        /*0032*/ 	.short	0x001c
        /*0034*/ 	.byte	0x00, 0xf0, 0x11, 0x00


	//----- nvinfo : EIATTR_KPARAM_INFO
	.align		4
.L_15:
        /*0038*/ 	.byte	0x04, 0x17
        /*003a*/ 	.short	(.L_17 - .L_16)
.L_16:
        /*003c*/ 	.word	0x00000000
        /*0040*/ 	.short	0x0003
        /*0042*/ 	.short	0x0018
        /*0044*/ 	.byte	0x00, 0xf0, 0x11, 0x00


	//----- nvinfo : EIATTR_KPARAM_INFO
	.align		4
.L_17:
        /*0048*/ 	.byte	0x04, 0x17
        /*004a*/ 	.short	(.L_19 - .L_18)
.L_18:
        /*004c*/ 	.word	0x00000000
        /*0050*/ 	.short	0x0002
        /*0052*/ 	.short	0x0010
        /*0054*/ 	.byte	0x00, 0xf5, 0x21, 0x00


	//----- nvinfo : EIATTR_KPARAM_INFO
	.align		4
.L_19:
        /*0058*/ 	.byte	0x04, 0x17
        /*005a*/ 	.short	(.L_21 - .L_20)
.L_20:
        /*005c*/ 	.word	0x00000000
        /*0060*/ 	.short	0x0001
        /*0062*/ 	.short	0x0008
        /*0064*/ 	.byte	0x00, 0xf5, 0x21, 0x00


	//----- nvinfo : EIATTR_KPARAM_INFO
	.align		4
.L_21:
        /*0068*/ 	.byte	0x04, 0x17
        /*006a*/ 	.short	(.L_23 - .L_22)
.L_22:
        /*006c*/ 	.word	0x00000000
        /*0070*/ 	.short	0x0000
        /*0072*/ 	.short	0x0000
        /*0074*/ 	.byte	0x00, 0xf5, 0x21, 0x00


	//----- nvinfo : EIATTR_SPARSE_MMA_MASK
	.align		4
.L_23:
        /*0078*/ 	.byte	0x03, 0x50
        /*007a*/ 	.short	0x0000


	//----- nvinfo : EIATTR_MAXREG_COUNT
	.align		4
        /*007c*/ 	.byte	0x03, 0x1b
        /*007e*/ 	.short	0x00ff


	//----- nvinfo : EIATTR_NUM_BARRIERS
	.align		4
        /*0080*/ 	.byte	0x02, 0x4c
        /*0082*/ 	.byte	0x01
	.zero		1


	//----- nvinfo : EIATTR_MERCURY_ISA_VERSION
	.align		4
        /*0084*/ 	.byte	0x03, 0x5f
        /*0086*/ 	.short	0x0101


	//----- nvinfo : EIATTR_INT_WARP_WIDE_INSTR_OFFSETS
	.align		4
        /*0088*/ 	.byte	0x04, 0x31
        /*008a*/ 	.short	(.L_25 - .L_24)


	//   ....[0]....
.L_24:
        /*008c*/ 	.word	0x00000a80


	//   ....[1]....
        /*0090*/ 	.word	0x00000ad0


	//----- nvinfo : EIATTR_VRC_CTA_INIT_COUNT
	.align		4
.L_25:
        /*0094*/ 	.byte	0x02, 0x4a
	.zero		1
	.zero		1


	//----- nvinfo : EIATTR_EXIT_INSTR_OFFSETS
	.align		4
        /*0098*/ 	.byte	0x04, 0x1c
        /*009a*/ 	.short	(.L_27 - .L_26)


	//   ....[0]....
.L_26:
        /*009c*/ 	.word	0x00000b00


	//----- nvinfo : EIATTR_CRS_STACK_SIZE
	.align		4
.L_27:
        /*00a0*/ 	.byte	0x04, 0x1e
        /*00a2*/ 	.short	(.L_29 - .L_28)
.L_28:
        /*00a4*/ 	.word	0x00000000


	//----- nvinfo : EIATTR_CBANK_PARAM_SIZE
	.align		4
.L_29:
        /*00a8*/ 	.byte	0x03, 0x19
        /*00aa*/ 	.short	0x0030


	//----- nvinfo : EIATTR_PARAM_CBANK
	.align		4
        /*00ac*/ 	.byte	0x04, 0x0a
        /*00ae*/ 	.short	(.L_31 - .L_30)
	.align		4
.L_30:
        /*00b0*/ 	.word	index@(.nv.constant0._Z12computeAandXPiS_S_iiS_S_)
        /*00b4*/ 	.short	0x0380
        /*00b6*/ 	.short	0x0030


	//----- nvinfo : EIATTR_SW_WAR
	.align		4
.L_31:
        /*00b8*/ 	.byte	0x04, 0x36
        /*00ba*/ 	.short	(.L_33 - .L_32)
.L_32:
        /*00bc*/ 	.word	0x00000008
.L_33:


//--------------------- .nv.callgraph             --------------------------
	.section	.nv.callgraph,"",@"SHT_CUDA_CALLGRAPH"
	.align	4
	.sectionentsize	8
	.align		4
        /*0000*/ 	.word	0x00000000
	.align		4
        /*0004*/ 	.word	0xffffffff
	.align		4
        /*0008*/ 	.word	0x00000000
	.align		4
        /*000c*/ 	.word	0xfffffffe
	.align		4
        /*0010*/ 	.word	0x00000000
	.align		4
        /*0014*/ 	.word	0xfffffffd
	.align		4
        /*0018*/ 	.word	0x00000000
	.align		4
        /*001c*/ 	.word	0xfffffffc


//--------------------- .text._Z12computeAandXPiS_S_iiS_S_ --------------------------
	.section	.text._Z12computeAandXPiS_S_iiS_S_,"ax",@progbits
	.align	128
        .global         _Z12computeAandXPiS_S_iiS_S_
        .type           _Z12computeAandXPiS_S_iiS_S_,@function
        .size           _Z12computeAandXPiS_S_iiS_S_,(.L_x_10 - _Z12computeAandXPiS_S_iiS_S_)
        .other          _Z12computeAandXPiS_S_iiS_S_,@"STO_CUDA_ENTRY STV_DEFAULT"
_Z12computeAandXPiS_S_iiS_S_:
.text._Z12computeAandXPiS_S_iiS_S_:
[----:B------:R-:W-:Y:S01]  /*0000*/  LDC R1, c[0x0][0x37c] ;  /* 0x0000df00ff017b82 */ /* 0x000fe20000000800 */
[----:B------:R-:W0:Y:S07]  /*0010*/  S2R R0, SR_CTAID.X ;  /* 0x0000000000007919 */ /* 0x000e2e0000002500 */
[----:B------:R-:W0:Y:S01]  /*0020*/  LDC R2, c[0x0][0x360] ;  /* 0x0000d800ff027b82 */ /* 0x000e220000000800 */
[----:B------:R-:W1:Y:S01]  /*0030*/  LDCU.64 UR6, c[0x0][0x358] ;  /* 0x00006b00ff0677ac */ /* 0x000e620008000a00 */
[----:B------:R-:W-:Y:S01]  /*0040*/  BSSY.RECONVERGENT B0, `(.L_x_0) ;  /* 0x000009d000007945 */ /* 0x000fe20003800200 */
[----:B------:R-:W0:Y:S01]  /*0050*/  S2R R7, SR_TID.X ;  /* 0x0000000000077919 */ /* 0x000e220000002100 */
[----:B------:R-:W2:Y:S04]  /*0060*/  LDCU.64 UR8, c[0x0][0x388] ;  /* 0x00007100ff0877ac */ /* 0x000ea80008000a00 */
[----:B------:R-:W3:Y:S01]  /*0070*/  LDC.64 R12, c[0x0][0x3a8] ;  /* 0x0000ea00ff0c7b82 */ /* 0x000ee20000000a00 */
[----:B------:R-:W4:Y:S07]  /*0080*/  LDCU.64 UR12, c[0x0][0x388] ;  /* 0x00007100ff0c77ac */ /* 0x000f2e0008000a00 */
[----:B------:R-:W5:Y:S01]  /*0090*/  LDC R4, c[0x0][0x398] ;  /* 0x0000e600ff047b82 */ /* 0x000f620000000800 */
[----:B0-----:R-:W-:-:S04]  /*00a0*/  IMAD R3, R0, R2, R7 ;  /* 0x0000000200037224 */ /* 0x001fc800078e0207 */
[----:B---3--:R-:W-:Y:S01]  /*00b0*/  IMAD.WIDE R12, R3, 0x4, R12 ;  /* 0x00000004030c7825 */ /* 0x008fe200078e020c */
[----:B-----5:R-:W-:-:S04]  /*00c0*/  ISETP.GE.AND P0, PT, R7, R4, PT ;  /* 0x000000040700720c */ /* 0x020fc80003f06270 */
[----:B-1----:R0:W-:Y:S09]  /*00d0*/  STG.E desc[UR6][R12.64], RZ ;  /* 0x000000ff0c007986 */ /* 0x0021f2000c101906 */
[----:B0-2-4-:R-:W-:Y:S05]  /*00e0*/  @P0 BRA `(.L_x_1) ;  /* 0x0000000800480947 */ /* 0x015fea0003800000 */
[----:B------:R-:W-:Y:S01]  /*00f0*/  IADD3 R11, P0, PT, R2, R7, RZ ;  /* 0x00000007020b7210 */ /* 0x000fe20007f1e0ff */
[----:B------:R-:W-:Y:S01]  /*0100*/  BSSY.RECONVERGENT B1, `(.L_x_2) ;  /* 0x0000027000017945 */ /* 0x000fe20003800200 */
[----:B------:R-:W-:Y:S02]  /*0110*/  SHF.R.S32.HI R3, RZ, 0x1f, R4 ;  /* 0x0000001fff037819 */ /* 0x000fe40000011404 */
[CC--:B------:R-:W-:Y:S01]  /*0120*/  ISETP.GT.U32.AND P1, PT, R11.reuse, R4.reuse, PT ;  /* 0x000000040b00720c */ /* 0x0c0fe20003f24070 */
[----:B------:R-:W-:Y:S01]  /*0130*/  IMAD.X R6, RZ, RZ, RZ, P0 ;  /* 0x000000ffff067224 */ /* 0x000fe200000e06ff */
[----:B------:R-:W-:-:S04]  /*0140*/  ISETP.GE.U32.AND P0, PT, R11, R4, PT ;  /* 0x000000040b00720c */ /* 0x000fc80003f06070 */
[CC--:B------:R-:W-:Y:S02]  /*0150*/  ISETP.GT.AND.EX P1, PT, R6.reuse, R3.reuse, PT, P1 ;  /* 0x000000030600720c */ /* 0x0c0fe40003f24310 */
[CC--:B------:R-:W-:Y:S02]  /*0160*/  ISETP.GE.AND.EX P0, PT, R6.reuse, R3.reuse, PT, P0 ;  /* 0x000000030600720c */ /* 0x0c0fe40003f06300 */
[----:B------:R-:W-:Y:S02]  /*0170*/  SEL R4, R11, R4, P1 ;  /* 0x000000040b047207 */ /* 0x000fe40000800000 */
[----:B------:R-:W-:Y:S02]  /*0180*/  SEL R5, RZ, 0x1, P0 ;  /* 0x00000001ff057807 */ /* 0x000fe40000000000 */
[----:B------:R-:W-:Y:S02]  /*0190*/  SEL R10, R6, R3, P1 ;  /* 0x00000003060a7207 */ /* 0x000fe40000800000 */
[----:B------:R-:W-:Y:S01]  /*01a0*/  IADD3 R11, P0, P1, R4, -R11, -R5 ;  /* 0x8000000b040b7210 */ /* 0x000fe2000791e805 */
[----:B------:R-:W-:-:S03]  /*01b0*/  IMAD.MOV.U32 R4, RZ, RZ, RZ ;  /* 0x000000ffff047224 */ /* 0x000fc600078e00ff */
[----:B------:R-:W-:-:S04]  /*01c0*/  IADD3.X R10, PT, PT, R10, -0x1, ~R6, P0, P1 ;  /* 0xffffffff0a0a7810 */ /* 0x000fc800007e2c06 */
[----:B------:R-:W-:-:S13]  /*01d0*/  ISETP.NE.U32.AND P0, PT, R10, RZ, PT ;  /* 0x000000ff0a00720c */ /* 0x000fda0003f05070 */
[----:B------:R-:W-:Y:S05]  /*01e0*/  @P0 BRA `(.L_x_3) ;  /* 0x0000000000500947 */ /* 0x000fea0003800000 */
[----:B------:R-:W0:Y:S01]  /*01f0*/  I2F.U32.RP R6, R2 ;  /* 0x0000000200067306 */ /* 0x000e220000209000 */
[----:B------:R-:W-:-:S07]  /*0200*/  ISETP.NE.U32.AND P2, PT, R2, RZ, PT ;  /* 0x000000ff0200720c */ /* 0x000fce0003f45070 */
[----:B0-----:R-:W0:Y:S02]  /*0210*/  MUFU.RCP R6, R6 ;  /* 0x0000000600067308 */ /* 0x001e240000001000 */
[----:B0-----:R-:W-:-:S06]  /*0220*/  VIADD R8, R6, 0xffffffe ;  /* 0x0ffffffe06087836 */ /* 0x001fcc0000000000 */
[----:B------:R0:W1:Y:S02]  /*0230*/  F2I.FTZ.U32.TRUNC.NTZ R9, R8 ;  /* 0x0000000800097305 */ /* 0x000064000021f000 */
[----:B0-----:R-:W-:Y:S02]  /*0240*/  IMAD.MOV.U32 R8, RZ, RZ, RZ ;  /* 0x000000ffff087224 */ /* 0x001fe400078e00ff */
[----:B-1----:R-:W-:-:S04]  /*0250*/  IMAD.MOV R15, RZ, RZ, -R9 ;  /* 0x000000ffff0f7224 */ /* 0x002fc800078e0a09 */
[----:B------:R-:W-:-:S04]  /*0260*/  IMAD R15, R15, R2, RZ ;  /* 0x000000020f0f7224 */ /* 0x000fc800078e02ff */
[----:B------:R-:W-:-:S06]  /*0270*/  IMAD.HI.U32 R10, R9, R15, R8 ;  /* 0x0000000f090a7227 */ /* 0x000fcc00078e0008 */
[----:B------:R-:W-:-:S04]  /*0280*/  IMAD.HI.U32 R8, R10, R11, RZ ;  /* 0x0000000b0a087227 */ /* 0x000fc800078e00ff */
[----:B------:R-:W-:-:S04]  /*0290*/  IMAD.MOV R9, RZ, RZ, -R8 ;  /* 0x000000ffff097224 */ /* 0x000fc800078e0a08 */
[----:B------:R-:W-:Y:S02]  /*02a0*/  IMAD R11, R2, R9, R11 ;  /* 0x00000009020b7224 */ /* 0x000fe400078e020b */
[----:B------:R-:W-:-:S03]  /*02b0*/  IMAD.MOV.U32 R9, RZ, RZ, RZ ;  /* 0x000000ffff097224 */ /* 0x000fc600078e00ff */
[----:B------:R-:W-:-:S13]  /*02c0*/  ISETP.GE.U32.AND P0, PT, R11, R2, PT ;  /* 0x000000020b00720c */ /* 0x000fda0003f06070 */
[----:B------:R-:W-:Y:S02]  /*02d0*/  @P0 IMAD.IADD R11, R11, 0x1, -R2 ;  /* 0x000000010b0b0824 */ /* 0x000fe400078e0a02 */
[----:B------:R-:W-:-:S03]  /*02e0*/  @P0 VIADD R8, R8, 0x1 ;  /* 0x0000000108080836 */ /* 0x000fc60000000000 */
[----:B------:R-:W-:-:S13]  /*02f0*/  ISETP.GE.U32.AND P1, PT, R11, R2, PT ;  /* 0x000000020b00720c */ /* 0x000fda0003f26070 */
[----:B------:R-:W-:Y:S01]  /*0300*/  @P1 VIADD R8, R8, 0x1 ;  /* 0x0000000108081836 */ /* 0x000fe20000000000 */
[----:B------:R-:W-:Y:S01]  /*0310*/  @!P2 LOP3.LUT R8, RZ, R2, RZ, 0x33, !PT ;  /* 0x00000002ff08a212 */ /* 0x000fe200078e33ff */
[----:B------:R-:W-:Y:S06]  /*0320*/  BRA `(.L_x_4) ;  /* 0x0000000000107947 */ /* 0x000fec0003800000 */
.L_x_3:
[----:B------:R-:W-:-:S07]  /*0330*/  MOV R6, 0x350 ;  /* 0x0000035000067802 */ /* 0x000fce0000000f00 */
[----:B------:R-:W-:Y:S05]  /*0340*/  CALL.REL.NOINC `($__internal_0_$__cuda_sm20_div_u64) ;  /* 0x0000000400f07944 */ /* 0x000fea0003c00000 */
[----:B------:R-:W-:Y:S01]  /*0350*/  MOV R8, R10 ;  /* 0x0000000a00087202 */ /* 0x000fe20000000f00 */
[----:B------:R-:W-:-:S07]  /*0360*/  IMAD.MOV.U32 R9, RZ, RZ, R11 ;  /* 0x000000ffff097224 */ /* 0x000fce00078e000b */
.L_x_4:
[----:B------:R-:W-:Y:S05]  /*0370*/  BSYNC.RECONVERGENT B1 ;  /* 0x0000000000017941 */ /* 0x000fea0003800200 */
.L_x_2:
[----:B------:R-:W-:Y:S01]  /*0380*/  IADD3 R6, P0, PT, R8, R5, RZ ;  /* 0x0000000508067210 */ /* 0x000fe20007f1e0ff */
[----:B------:R-:W-:Y:S01]  /*0390*/  BSSY.RECONVERGENT B1, `(.L_x_5) ;  /* 0x0000027000017945 */ /* 0x000fe20003800200 */
[----:B------:R-:W-:Y:S02]  /*03a0*/  IMAD.MOV.U32 R25, RZ, RZ, RZ ;  /* 0x000000ffff197224 */ /* 0x000fe400078e00ff */
[C---:B------:R-:W-:Y:S01]  /*03b0*/  LOP3.LUT R5, R6.reuse, 0x3, RZ, 0xc0, !PT ;  /* 0x0000000306057812 */ /* 0x040fe200078ec0ff */
[----:B------:R-:W-:Y:S01]  /*03c0*/  IMAD.X R8, RZ, RZ, R9, P0 ;  /* 0x000000ffff087224 */ /* 0x000fe200000e0609 */
[----:B------:R-:W-:Y:S02]  /*03d0*/  ISETP.GE.U32.AND P0, PT, R6, 0x3, PT ;  /* 0x000000030600780c */ /* 0x000fe40003f06070 */
[----:B------:R-:W-:Y:S02]  /*03e0*/  ISETP.NE.U32.AND P1, PT, R5, 0x3, PT ;  /* 0x000000030500780c */ /* 0x000fe40003f25070 */
[----:B------:R-:W-:-:S02]  /*03f0*/  ISETP.GE.U32.AND.EX P0, PT, R8, RZ, PT, P0 ;  /* 0x000000ff0800720c */ /* 0x000fc40003f06100 */
[----:B------:R-:W-:-:S13]  /*0400*/  ISETP.NE.AND.EX P1, PT, RZ, RZ, PT, P1 ;  /* 0x000000ffff00720c */ /* 0x000fda0003f25310 */
[----:B------:R-:W-:Y:S05]  /*0410*/  @!P1 BRA `(.L_x_6) ;  /* 0x0000000000789947 */ /* 0x000fea0003800000 */
[----:B------:R-:W0:Y:S01]  /*0420*/  LDCU UR10, c[0x0][0x398] ;  /* 0x00007300ff0a77ac */ /* 0x000e220008000800 */
[----:B------:R-:W-:Y:S01]  /*0430*/  IMAD R5, R3, R0, RZ ;  /* 0x0000000003057224 */ /* 0x000fe200078e02ff */
[C---:B------:R-:W-:Y:S01]  /*0440*/  SHF.L.U64.HI R17, R7.reuse, 0x2, R4 ;  /* 0x0000000207117819 */ /* 0x040fe20000010204 */
[----:B------:R-:W-:Y:S01]  /*0450*/  IMAD.SHL.U32 R15, R7, 0x4, RZ ;  /* 0x00000004070f7824 */ /* 0x000fe200078e00ff */
[----:B------:R-:W1:Y:S01]  /*0460*/  LDCU.64 UR4, c[0x0][0x380] ;  /* 0x00007000ff0477ac */ /* 0x000e620008000a00 */
[----:B------:R-:W-:Y:S02]  /*0470*/  IMAD.MOV.U32 R25, RZ, RZ, RZ ;  /* 0x000000ffff197224 */ /* 0x000fe400078e00ff */
[----:B0-----:R-:W-:-:S04]  /*0480*/  IMAD.WIDE.U32 R8, R0, UR10, RZ ;  /* 0x0000000a00087c25 */ /* 0x001fc8000f8e00ff */
[----:B------:R-:W-:Y:S01]  /*0490*/  IMAD.IADD R5, R9, 0x1, R5 ;  /* 0x0000000109057824 */ /* 0x000fe200078e0205 */
[----:B-1----:R-:W-:Y:S01]  /*04a0*/  LEA R14, P1, R8, UR4, 0x2 ;  /* 0x00000004080e7c11 */ /* 0x002fe2000f8210ff */
[----:B------:R-:W-:Y:S02]  /*04b0*/  VIADD R9, R6, 0x1 ;  /* 0x0000000106097836 */ /* 0x000fe40000000000 */
[----:B------:R-:W-:Y:S01]  /*04c0*/  IMAD.MOV.U32 R6, RZ, RZ, RZ ;  /* 0x000000ffff067224 */ /* 0x000fe200078e00ff */
[----:B------:R-:W-:Y:S02]  /*04d0*/  LEA.HI.X R16, R8, UR5, R5, 0x2, P1 ;  /* 0x0000000508107c11 */ /* 0x000fe400088f1405 */
[----:B------:R-:W-:-:S07]  /*04e0*/  LOP3.LUT R5, R9, 0x3, RZ, 0xc0, !PT ;  /* 0x0000000309057812 */ /* 0x000fce00078ec0ff */
.L_x_7:
[C---:B------:R-:W-:Y:S02]  /*04f0*/  IADD3 R10, P1, PT, R15.reuse, R14, RZ ;  /* 0x0000000e0f0a7210 */ /* 0x040fe40007f3e0ff */
[----:B------:R-:W-:Y:S02]  /*0500*/  IADD3 R8, P2, PT, R15, UR8, RZ ;  /* 0x000000080f087c10 */ /* 0x000fe4000ff5e0ff */
[C---:B------:R-:W-:Y:S02]  /*0510*/  IADD3.X R11, PT, PT, R17.reuse, R16, RZ, P1, !PT ;  /* 0x00000010110b7210 */ /* 0x040fe40000ffe4ff */
[----:B------:R-:W-:-:S03]  /*0520*/  IADD3.X R9, PT, PT, R17, UR9, RZ, P2, !PT ;  /* 0x0000000911097c10 */ /* 0x000fc600097fe4ff */
[----:B------:R-:W2:Y:S04]  /*0530*/  LDG.E R10, desc[UR6][R10.64] ;  /* 0x000000060a0a7981 */ /* 0x000ea8000c1e1900 */
[----:B------:R-:W2:Y:S01]  /*0540*/  LDG.E R8, desc[UR6][R8.64] ;  /* 0x0000000608087981 */ /* 0x000ea2000c1e1900 */
[----:B------:R-:W-:Y:S02]  /*0550*/  IADD3 R5, P1, PT, R5, -0x1, RZ ;  /* 0xffffffff05057810 */ /* 0x000fe40007f3e0ff */
[----:B------:R-:W-:Y:S02]  /*0560*/  IADD3 R7, P2, PT, R2, R7, RZ ;  /* 0x0000000702077210 */ /* 0x000fe40007f5e0ff */
[----:B------:R-:W-:Y:S02]  /*0570*/  IADD3.X R6, PT, PT, R6, -0x1, RZ, P1, !PT ;  /* 0xffffffff06067810 */ /* 0x000fe40000ffe4ff */
[----:B------:R-:W-:Y:S01]  /*0580*/  ISETP.NE.U32.AND P1, PT, R5, RZ, PT ;  /* 0x000000ff0500720c */ /* 0x000fe20003f25070 */
[----:B------:R-:W-:Y:S01]  /*0590*/  IMAD.X R4, RZ, RZ, R4, P2 ;  /* 0x000000ffff047224 */ /* 0x000fe200010e0604 */
[----:B------:R-:W-:-:S02]  /*05a0*/  LEA R15, P3, R2, R15, 0x2 ;  /* 0x0000000f020f7211 */ /* 0x000fc400078610ff */
[----:B------:R-:W-:Y:S02]  /*05b0*/  ISETP.NE.AND.EX P1, PT, R6, RZ, PT, P1 ;  /* 0x000000ff0600720c */ /* 0x000fe40003f25310 */
[----:B------:R-:W-:Y:S01]  /*05c0*/  LEA.HI.X R17, R2, R17, RZ, 0x2, P3 ;  /* 0x0000001102117211 */ /* 0x000fe200018f14ff */
[----:B0-2---:R-:W-:-:S05]  /*05d0*/  IMAD R25, R10, R8, R25 ;  /* 0x000000080a197224 */ /* 0x005fca00078e0219 */
[----:B------:R0:W-:Y:S05]  /*05e0*/  STG.E desc[UR6][R12.64], R25 ;  /* 0x000000190c007986 */ /* 0x0001ea000c101906 */
[----:B------:R-:W-:Y:S05]  /*05f0*/  @P1 BRA `(.L_x_7) ;  /* 0xfffffffc00bc1947 */ /* 0x000fea000383ffff */
.L_x_6:
[----:B------:R-:W-:Y:S05]  /*0600*/  BSYNC.RECONVERGENT B1 ;  /* 0x0000000000017941 */ /* 0x000fea0003800200 */
.L_x_5:
[----:B------:R-:W-:Y:S05]  /*0610*/  @!P0 BRA `(.L_x_1) ;  /* 0x0000000000fc8947 */ /* 0x000fea0003800000 */
[----:B------:R-:W1:Y:S01]  /*0620*/  LDC R6, c[0x0][0x398] ;  /* 0x0000e600ff067b82 */ /* 0x000e620000000800 */
[----:B------:R-:W-:Y:S01]  /*0630*/  IMAD R5, R3, R0, RZ ;  /* 0x0000000003057224 */ /* 0x000fe200078e02ff */
[----:B------:R-:W2:Y:S01]  /*0640*/  LDCU.64 UR4, c[0x0][0x380] ;  /* 0x00007000ff0477ac */ /* 0x000ea20008000a00 */
[----:B-1----:R-:W-:-:S04]  /*0650*/  IMAD.WIDE.U32 R8, R0, R6, RZ ;  /* 0x0000000600087225 */ /* 0x002fc800078e00ff */
[----:B------:R-:W-:Y:S01]  /*0660*/  IMAD.IADD R5, R9, 0x1, R5 ;  /* 0x0000000109057824 */ /* 0x000fe200078e0205 */
[----:B------:R-:W-:Y:S01]  /*0670*/  SHF.R.U32.HI R9, RZ, 0x1e, R2 ;  /* 0x0000001eff097819 */ /* 0x000fe20000011602 */
[----:B------:R-:W-:-:S03]  /*0680*/  IMAD.SHL.U32 R26, R8, 0x4, RZ ;  /* 0x00000004081a7824 */ /* 0x000fc600078e00ff */
[----:B------:R-:W-:Y:S01]  /*0690*/  SHF.L.U64.HI R27, R8, 0x2, R5 ;  /* 0x00000002081b7819 */ /* 0x000fe20000010205 */
[C---:B------:R-:W-:Y:S01]  /*06a0*/  IMAD.SHL.U32 R8, R2.reuse, 0x4, RZ ;  /* 0x0000000402087824 */ /* 0x040fe200078e00ff */
[----:B------:R-:W-:Y:S01]  /*06b0*/  LEA R21, P2, R2, R26, 0x3 ;  /* 0x0000001a02157211 */ /* 0x000fe200078418ff */
[----:B------:R-:W-:Y:S01]  /*06c0*/  IMAD.MOV.U32 R5, RZ, RZ, RZ ;  /* 0x000000ffff057224 */ /* 0x000fe200078e00ff */
[----:B--2---:R-:W-:Y:S01]  /*06d0*/  IADD3 R10, P5, PT, R26, UR4, RZ ;  /* 0x000000041a0a7c10 */ /* 0x004fe2000ffbe0ff */
[----:B------:R-:W-:Y:S01]  /*06e0*/  IMAD.WIDE.U32 R22, R2, 0xc, R26 ;  /* 0x0000000c02167825 */ /* 0x000fe200078e001a */
[----:B------:R-:W-:Y:S02]  /*06f0*/  IADD3 R20, P0, P1, R26, UR4, R8 ;  /* 0x000000041a147c10 */ /* 0x000fe4000f91e008 */
[----:B------:R-:W-:Y:S02]  /*0700*/  IADD3 R21, P3, PT, R21, UR4, RZ ;  /* 0x0000000415157c10 */ /* 0x000fe4000ff7e0ff */
[----:B------:R-:W-:-:S02]  /*0710*/  IADD3 R11, P4, PT, R22, UR4, RZ ;  /* 0x00000004160b7c10 */ /* 0x000fc4000ff9e0ff */
[----:B------:R-:W-:Y:S02]  /*0720*/  LEA.HI.X R28, R2, R27, RZ, 0x3, P2 ;  /* 0x0000001b021c7211 */ /* 0x000fe400010f1cff */
[----:B------:R-:W-:Y:S01]  /*0730*/  IADD3.X R22, PT, PT, R23, UR5, R5, P4, !PT ;  /* 0x0000000517167c10 */ /* 0x000fe2000a7fe405 */
[----:B------:R-:W-:Y:S01]  /*0740*/  IMAD.SHL.U32 R23, R7, 0x4, RZ ;  /* 0x0000000407177824 */ /* 0x000fe200078e00ff */
[C---:B------:R-:W-:Y:S02]  /*0750*/  IADD3.X R24, PT, PT, R27.reuse, UR5, RZ, P5, !PT ;  /* 0x000000051b187c10 */ /* 0x040fe4000affe4ff */
[----:B------:R-:W-:Y:S02]  /*0760*/  IADD3.X R26, PT, PT, R27, UR5, R9, P0, P1 ;  /* 0x000000051b1a7c10 */ /* 0x000fe400087e2409 */
[----:B------:R-:W-:Y:S02]  /*0770*/  IADD3.X R28, PT, PT, R28, UR5, RZ, P3, !PT ;  /* 0x000000051c1c7c10 */ /* 0x000fe40009ffe4ff */
[----:B------:R-:W-:-:S07]  /*0780*/  SHF.L.U64.HI R5, R7, 0x2, R4 ;  /* 0x0000000207057819 */ /* 0x000fce0000010204 */
.L_x_8:
[C---:B------:R-:W-:Y:S02]  /*0790*/  IADD3 R16, P0, PT, R23.reuse, R10, RZ ;  /* 0x0000000a17107210 */ /* 0x040fe40007f1e0ff */
[----:B------:R-:W-:-:S03]  /*07a0*/  IADD3 R14, P1, PT, R23, UR12, RZ ;  /* 0x0000000c170e7c10 */ /* 0x000fc6000ff3e0ff */
[C---:B------:R-:W-:Y:S01]  /*07b0*/  IMAD.X R17, R5.reuse, 0x1, R24, P0 ;  /* 0x0000000105117824 */ /* 0x040fe200000e0618 */
[----:B------:R-:W-:-:S04]  /*07c0*/  IADD3.X R15, PT, PT, R5, UR13, RZ, P1, !PT ;  /* 0x0000000d050f7c10 */ /* 0x000fc80008ffe4ff */
[----:B------:R-:W0:Y:S04]  /*07d0*/  LDG.E R16, desc[UR6][R16.64] ;  /* 0x0000000610107981 */ /* 0x000e28000c1e1900 */
[----:B------:R-:W0:Y:S02]  /*07e0*/  LDG.E R18, desc[UR6][R14.64] ;  /* 0x000000060e127981 */ /* 0x000e24000c1e1900 */
[----:B01----:R-:W-:Y:S01]  /*07f0*/  IMAD R25, R16, R18, R25 ;  /* 0x0000001210197224 */ /* 0x003fe200078e0219 */
[----:B------:R-:W-:-:S04]  /*0800*/  IADD3 R16, P0, PT, R8, R14, RZ ;  /* 0x0000000e08107210 */ /* 0x000fc80007f1e0ff */
[----:B------:R0:W-:Y:S01]  /*0810*/  STG.E desc[UR6][R12.64], R25 ;  /* 0x000000190c007986 */ /* 0x0001e2000c101906 */
[----:B------:R-:W-:Y:S01]  /*0820*/  IMAD.X R17, R9, 0x1, R15, P0 ;  /* 0x0000000109117824 */ /* 0x000fe200000e060f */
[----:B------:R-:W-:-:S04]  /*0830*/  IADD3 R18, P0, PT, R23, R20, RZ ;  /* 0x0000001417127210 */ /* 0x000fc80007f1e0ff */
[----:B------:R-:W-:Y:S01]  /*0840*/  IADD3.X R19, PT, PT, R5, R26, RZ, P0, !PT ;  /* 0x0000001a05137210 */ /* 0x000fe200007fe4ff */
[----:B------:R-:W2:Y:S04]  /*0850*/  LDG.E R27, desc[UR6][R16.64] ;  /* 0x00000006101b7981 */ /* 0x000ea8000c1e1900 */
[----:B------:R-:W2:Y:S02]  /*0860*/  LDG.E R18, desc[UR6][R18.64] ;  /* 0x0000000612127981 */ /* 0x000ea4000c1e1900 */
[----:B--2---:R-:W-:Y:S01]  /*0870*/  IMAD R27, R18, R27, R25 ;  /* 0x0000001b121b7224 */ /* 0x004fe200078e0219 */
[----:B------:R-:W-:-:S04]  /*0880*/  IADD3 R18, P0, PT, R23, R21, RZ ;  /* 0x0000001517127210 */ /* 0x000fc80007f1e0ff */
[----:B------:R1:W-:Y:S01]  /*0890*/  STG.E desc[UR6][R12.64], R27 ;  /* 0x0000001b0c007986 */ /* 0x0003e2000c101906 */
[----:B------:R-:W-:-:S05]  /*08a0*/  IMAD.X R19, R5, 0x1, R28, P0 ;  /* 0x0000000105137824 */ /* 0x000fca00000e061c */
[----:B------:R2:W3:Y:S02]  /*08b0*/  LDG.E R29, desc[UR6][R18.64] ;  /* 0x00000006121d7981 */ /* 0x0004e4000c1e1900 */
[----:B--2---:R-:W-:-:S05]  /*08c0*/  IMAD.WIDE.U32 R18, R2, 0x8, R14 ;  /* 0x0000000802127825 */ /* 0x004fca00078e000e */
[----:B0-----:R-:W3:Y:S01]  /*08d0*/  LDG.E R25, desc[UR6][R18.64] ;  /* 0x0000000612197981 */ /* 0x001ee2000c1e1900 */
[----:B------:R-:W-:Y:S01]  /*08e0*/  IADD3 R16, P0, PT, R23, R11, RZ ;  /* 0x0000000b17107210 */ /* 0x000fe20007f1e0ff */
[----:B------:R-:W-:-:S04]  /*08f0*/  IMAD.WIDE.U32 R14, R2, 0xc, R14 ;  /* 0x0000000c020e7825 */ /* 0x000fc800078e000e */
[----:B------:R-:W-:Y:S02]  /*0900*/  IMAD.X R17, R5, 0x1, R22, P0 ;  /* 0x0000000105117824 */ /* 0x000fe400000e0616 */
[----:B---3--:R-:W-:-:S05]  /*0910*/  IMAD R29, R29, R25, R27 ;  /* 0x000000191d1d7224 */ /* 0x008fca00078e021b */
[----:B------:R1:W-:Y:S04]  /*0920*/  STG.E desc[UR6][R12.64], R29 ;  /* 0x0000001d0c007986 */ /* 0x0003e8000c101906 */
[----:B------:R-:W2:Y:S04]  /*0930*/  LDG.E R14, desc[UR6][R14.64] ;  /* 0x000000060e0e7981 */ /* 0x000ea8000c1e1900 */
[----:B------:R-:W2:Y:S01]  /*0940*/  LDG.E R16, desc[UR6][R16.64] ;  /* 0x0000000610107981 */ /* 0x000ea2000c1e1900 */
[----:B------:R-:W-:Y:S01]  /*0950*/  IADD3 R7, P0, PT, R8, R7, RZ ;  /* 0x0000000708077210 */ /* 0x000fe20007f1e0ff */
[----:B------:R-:W-:-:S02]  /*0960*/  IMAD.MOV.U32 R18, RZ, RZ, R23 ;  /* 0x000000ffff127224 */ /* 0x000fc400078e0017 */
[----:B------:R-:W-:Y:S02]  /*0970*/  IMAD.MOV.U32 R19, RZ, RZ, R5 ;  /* 0x000000ffff137224 */ /* 0x000fe400078e0005 */
[----:B------:R-:W-:Y:S01]  /*0980*/  IMAD.X R4, R9, 0x1, R4, P0 ;  /* 0x0000000109047824 */ /* 0x000fe200000e0604 */
[----:B------:R-:W-:Y:S01]  /*0990*/  ISETP.GE.U32.AND P0, PT, R7, R6, PT ;  /* 0x000000060700720c */ /* 0x000fe20003f06070 */
[----:B------:R-:W-:-:S03]  /*09a0*/  IMAD.WIDE.U32 R18, R2, 0x10, R18 ;  /* 0x0000001002127825 */ /* 0x000fc600078e0012 */
[----:B------:R-:W-:Y:S01]  /*09b0*/  ISETP.GE.AND.EX P0, PT, R4, R3, PT, P0 ;  /* 0x000000030400720c */ /* 0x000fe20003f06300 */
[----:B------:R-:W-:Y:S02]  /*09c0*/  IMAD.MOV.U32 R23, RZ, RZ, R18 ;  /* 0x000000ffff177224 */ /* 0x000fe400078e0012 */
[----:B------:R-:W-:Y:S02]  /*09d0*/  IMAD.MOV.U32 R5, RZ, RZ, R19 ;  /* 0x000000ffff057224 */ /* 0x000fe400078e0013 */
[----:B--2---:R-:W-:-:S05]  /*09e0*/  IMAD R25, R16, R14, R29 ;  /* 0x0000000e10197224 */ /* 0x004fca00078e021d */
[----:B------:R1:W-:Y:S03]  /*09f0*/  STG.E desc[UR6][R12.64], R25 ;  /* 0x000000190c007986 */ /* 0x0003e6000c101906 */
[----:B------:R-:W-:Y:S05]  /*0a00*/  @!P0 BRA `(.L_x_8) ;  /* 0xfffffffc00608947 */ /* 0x000fea000383ffff */
.L_x_1:
[----:B------:R-:W-:Y:S05]  /*0a10*/  BSYNC.RECONVERGENT B0 ;  /* 0x0000000000007941 */ /* 0x000fea0003800200 */
.L_x_0:
[----:B------:R-:W2:Y:S08]  /*0a20*/  LDC.64 R2, c[0x0][0x390] ;  /* 0x0000e400ff027b82 */ /* 0x000eb00000000a00 */
[----:B------:R-:W-:Y:S01]  /*0a30*/  BAR.SYNC.DEFER_BLOCKING 0x0 ;  /* 0x0000000000007b1d */ /* 0x000fe20000010000 */
[----:B--2---:R-:W-:-:S05]  /*0a40*/  IMAD.WIDE.U32 R2, R0, 0x4, R2 ;  /* 0x0000000400027825 */ /* 0x004fca00078e0002 */
[----:B01----:R-:W2:Y:S04]  /*0a50*/  LDG.E R12, desc[UR6][R12.64] ;  /* 0x000000060c0c7981 */ /* 0x003ea8000c1e1900 */
[----:B------:R-:W2:Y:S01]  /*0a60*/  LDG.E R3, desc[UR6][R2.64] ;  /* 0x0000000602037981 */ /* 0x000ea2000c1e1900 */
[----:B------:R-:W0:Y:S01]  /*0a70*/  LDC.64 R4, c[0x0][0x3a0] ;  /* 0x0000e800ff047b82 */ /* 0x000e220000000a00 */
[----:B------:R-:W-:Y:S01]  /*0a80*/  VOTEU.ANY UR4, UPT, PT ;  /* 0x0000000000047886 */ /* 0x000fe200038e0100 */
[----:B------:R-:W1:Y:S01]  /*0a90*/  S2R R6, SR_LANEID ;  /* 0x0000000000067919 */ /* 0x000e620000000000 */
[----:B------:R-:W-:-:S06]  /*0aa0*/  UFLO.U32 UR4, UR4 ;  /* 0x00000004000472bd */ /* 0x000fcc00080e0000 */
[----:B-1----:R-:W-:Y:S01]  /*0ab0*/  ISETP.EQ.U32.AND P0, PT, R6, UR4, PT ;  /* 0x0000000406007c0c */ /* 0x002fe2000bf02070 */
[----:B--2---:R-:W-:-:S04]  /*0ac0*/  IMAD R0, R12, R3, RZ ;  /* 0x000000030c007224 */ /* 0x004fc800078e02ff */
[----:B------:R-:W1:Y:S02]  /*0ad0*/  REDUX.SUM UR5, R0 ;  /* 0x00000000000573c4 */ /* 0x000e64000000c000 */
[----:B-1----:R-:W-:-:S06]  /*0ae0*/  IMAD.U32 R7, RZ, RZ, UR5 ;  /* 0x00000005ff077e24 */ /* 0x002fcc000f8e00ff */
[----:B0-----:R-:W-:Y:S01]  /*0af0*/  @P0 REDG.E.ADD.STRONG.GPU desc[UR6][R4.64], R7 ;  /* 0x000000070400098e */ /* 0x001fe2000c12e106 */
[----:B------:R-:W-:Y:S05]  /*0b00*/  EXIT ;  /* 0x000000000000794d */ /* 0x000fea0003800000 */
        .weak           $__internal_0_$__cuda_sm20_div_u64
        .type           $__internal_0_$__cuda_sm20_div_u64,@function
        .size           $__internal_0_$__cuda_sm20_div_u64,(.L_x_10 - $__internal_0_$__cuda_sm20_div_u64)
$__internal_0_$__cuda_sm20_div_u64:
[----:B------:R-:W-:Y:S01]  /*0b10*/  MOV R16, R2 ;  /* 0x0000000200107202 */ /* 0x000fe20000000f00 */
[----:B------:R-:W-:-:S05]  /*0b20*/  IMAD.MOV.U32 R17, RZ, RZ, RZ ;  /* 0x000000ffff117224 */ /* 0x000fca00078e00ff */
[----:B------:R-:W0:Y:S08]  /*0b30*/  I2F.U64.RP R16, R16 ;  /* 0x0000001000107312 */ /* 0x000e300000309000 */
[----:B0-----:R-:W0:Y:S02]  /*0b40*/  MUFU.RCP R8, R16 ;  /* 0x0000001000087308 */ /* 0x001e240000001000 */
[----:B0-----:R-:W-:-:S06]  /*0b50*/  VIADD R8, R8, 0x1ffffffe ;  /* 0x1ffffffe08087836 */ /* 0x001fcc0000000000 */
[----:B------:R-:W0:Y:S02]  /*0b60*/  F2I.U64.TRUNC R8, R8 ;  /* 0x0000000800087311 */ /* 0x000e24000020d800 */
[----:B0-----:R-:W-:-:S04]  /*0b70*/  IMAD.WIDE.U32 R14, R8, R2, RZ ;  /* 0x00000002080e7225 */ /* 0x001fc800078e00ff */
[----:B------:R-:W-:Y:S01]  /*0b80*/  IMAD R15, R9, R2, R15 ;  /* 0x00000002090f7224 */ /* 0x000fe200078e020f */
[----:B------:R-:W-:-:S05]  /*0b90*/  IADD3 R19, P0, PT, RZ, -R14, RZ ;  /* 0x8000000eff137210 */ /* 0x000fca0007f1e0ff */
[----:B------:R-:W-:-:S04]  /*0ba0*/  IMAD.HI.U32 R14, R8, R19, RZ ;  /* 0x00000013080e7227 */ /* 0x000fc800078e00ff */
[----:B------:R-:W-:Y:S02]  /*0bb0*/  IMAD.X R21, RZ, RZ, ~R15, P0 ;  /* 0x000000ffff157224 */ /* 0x000fe400000e0e0f */
[----:B------:R-:W-:Y:S02]  /*0bc0*/  IMAD.MOV.U32 R15, RZ, RZ, R8 ;  /* 0x000000ffff0f7224 */ /* 0x000fe400078e0008 */
[-C--:B------:R-:W-:Y:S02]  /*0bd0*/  IMAD R17, R9, R21.reuse, RZ ;  /* 0x0000001509117224 */ /* 0x080fe400078e02ff */
[----:B------:R-:W-:-:S04]  /*0be0*/  IMAD.WIDE.U32 R14, P0, R8, R21, R14 ;  /* 0x00000015080e7225 */ /* 0x000fc8000780000e */
[----:B------:R-:W-:-:S04]  /*0bf0*/  IMAD.HI.U32 R21, R9, R21, RZ ;  /* 0x0000001509157227 */ /* 0x000fc800078e00ff */
[----:B------:R-:W-:-:S05]  /*0c00*/  IMAD.HI.U32 R14, P1, R9, R19, R14 ;  /* 0x00000013090e7227 */ /* 0x000fca000782000e */
[----:B------:R-:W-:Y:S01]  /*0c10*/  IADD3 R15, P2, PT, R17, R14, RZ ;  /* 0x0000000e110f7210 */ /* 0x000fe20007f5e0ff */
[----:B------:R-:W-:-:S04]  /*0c20*/  IMAD.X R14, R21, 0x1, R9, P0 ;  /* 0x00000001150e7824 */ /* 0x000fc800000e0609 */
[----:B------:R-:W-:Y:S01]  /*0c30*/  IMAD.WIDE.U32 R8, R15, R2, RZ ;  /* 0x000000020f087225 */ /* 0x000fe200078e00ff */
[----:B------:R-:W-:Y:S02]  /*0c40*/  IADD3.X R17, PT, PT, RZ, RZ, R14, P2, P1 ;  /* 0x000000ffff117210 */ /* 0x000fe400017e240e */
[----:B------:R-:W-:-:S03]  /*0c50*/  IADD3 R19, P0, PT, RZ, -R8, RZ ;  /* 0x80000008ff137210 */ /* 0x000fc60007f1e0ff */
[----:B------:R-:W-:Y:S02]  /*0c60*/  IMAD R8, R17, R2, R9 ;  /* 0x0000000211087224 */ /* 0x000fe400078e0209 */
[----:B------:R-:W-:Y:S02]  /*0c70*/  IMAD.MOV.U32 R9, RZ, RZ, RZ ;  /* 0x000000ffff097224 */ /* 0x000fe400078e00ff */
[----:B------:R-:W-:-:S04]  /*0c80*/  IMAD.HI.U32 R14, R15, R19, RZ ;  /* 0x000000130f0e7227 */ /* 0x000fc800078e00ff */
[----:B------:R-:W-:-:S04]  /*0c90*/  IMAD.X R8, RZ, RZ, ~R8, P0 ;  /* 0x000000ffff087224 */ /* 0x000fc800000e0e08 */
[----:B------:R-:W-:-:S04]  /*0ca0*/  IMAD.WIDE.U32 R14, P0, R15, R8, R14 ;  /* 0x000000080f0e7225 */ /* 0x000fc8000780000e */
[C---:B------:R-:W-:Y:S02]  /*0cb0*/  IMAD R16, R17.reuse, R8, RZ ;  /* 0x0000000811107224 */ /* 0x040fe400078e02ff */
[----:B------:R-:W-:-:S04]  /*0cc0*/  IMAD.HI.U32 R15, P1, R17, R19, R14 ;  /* 0x00000013110f7227 */ /* 0x000fc8000782000e */
[----:B------:R-:W-:Y:S01]  /*0cd0*/  IMAD.HI.U32 R8, R17, R8, RZ ;  /* 0x0000000811087227 */ /* 0x000fe200078e00ff */
[----:B------:R-:W-:-:S03]  /*0ce0*/  IADD3 R15, P2, PT, R16, R15, RZ ;  /* 0x0000000f100f7210 */ /* 0x000fc60007f5e0ff */
[----:B------:R-:W-:Y:S02]  /*0cf0*/  IMAD.X R17, R8, 0x1, R17, P0 ;  /* 0x0000000108117824 */ /* 0x000fe400000e0611 */
[----:B------:R-:W-:-:S03]  /*0d00*/  IMAD.HI.U32 R8, R15, R11, RZ ;  /* 0x0000000b0f087227 */ /* 0x000fc600078e00ff */
[----:B------:R-:W-:Y:S01]  /*0d10*/  IADD3.X R17, PT, PT, RZ, RZ, R17, P2, P1 ;  /* 0x000000ffff117210 */ /* 0x000fe200017e2411 */
[----:B------:R-:W-:-:S04]  /*0d20*/  IMAD.WIDE.U32 R8, R15, R10, R8 ;  /* 0x0000000a0f087225 */ /* 0x000fc800078e0008 */
[C---:B------:R-:W-:Y:S02]  /*0d30*/  IMAD R15, R17.reuse, R10, RZ ;  /* 0x0000000a110f7224 */ /* 0x040fe400078e02ff */
[----:B------:R-:W-:-:S04]  /*0d40*/  IMAD.HI.U32 R8, P0, R17, R11, R8 ;  /* 0x0000000b11087227 */ /* 0x000fc80007800008 */
[----:B------:R-:W-:Y:S01]  /*0d50*/  IMAD.HI.U32 R17, R17, R10, RZ ;  /* 0x0000000a11117227 */ /* 0x000fe200078e00ff */
[----:B------:R-:W-:-:S04]  /*0d60*/  IADD3 R15, P1, PT, R15, R8, RZ ;  /* 0x000000080f0f7210 */ /* 0x000fc80007f3e0ff */
[----:B------:R-:W-:-:S05]  /*0d70*/  IADD3.X R8, PT, PT, R17, RZ, RZ, P0, !PT ;  /* 0x000000ff11087210 */ /* 0x000fca00007fe4ff */
[----:B------:R-:W-:Y:S02]  /*0d80*/  IMAD.X R17, RZ, RZ, R8, P1 ;  /* 0x000000ffff117224 */ /* 0x000fe400008e0608 */
[----:B------:R-:W-:-:S04]  /*0d90*/  IMAD.WIDE.U32 R8, R15, R2, RZ ;  /* 0x000000020f087225 */ /* 0x000fc800078e00ff */
[----:B------:R-:W-:Y:S01]  /*0da0*/  IMAD R9, R17, R2, R9 ;  /* 0x0000000211097224 */ /* 0x000fe200078e0209 */
[----:B------:R-:W-:Y:S02]  /*0db0*/  IADD3 R19, P0, PT, -R8, R11, RZ ;  /* 0x0000000b08137210 */ /* 0x000fe40007f1e1ff */
[----:B------:R-:W-:-:S03]  /*0dc0*/  IADD3 R8, P2, PT, R15, 0x1, RZ ;  /* 0x000000010f087810 */ /* 0x000fc60007f5e0ff */
[----:B------:R-:W-:Y:S01]  /*0dd0*/  IMAD.X R14, R10, 0x1, ~R9, P0 ;  /* 0x000000010a0e7824 */ /* 0x000fe200000e0e09 */
[----:B------:R-:W-:Y:S01]  /*0de0*/  ISETP.GE.U32.AND P0, PT, R19, R2, PT ;  /* 0x000000021300720c */ /* 0x000fe20003f06070 */
[----:B------:R-:W-:Y:S01]  /*0df0*/  IMAD.X R10, RZ, RZ, R17, P2 ;  /* 0x000000ffff0a7224 */ /* 0x000fe200010e0611 */
[-C--:B------:R-:W-:Y:S02]  /*0e00*/  IADD3 R9, P1, PT, -R2, R19.reuse, RZ ;  /* 0x0000001302097210 */ /* 0x080fe40007f3e1ff */
[C---:B------:R-:W-:Y:S02]  /*0e10*/  ISETP.GE.U32.AND.EX P0, PT, R14.reuse, RZ, PT, P0 ;  /* 0x000000ff0e00720c */ /* 0x040fe40003f06100 */
[----:B------:R-:W-:Y:S02]  /*0e20*/  IADD3.X R11, PT, PT, R14, -0x1, RZ, P1, !PT ;  /* 0xffffffff0e0b7810 */ /* 0x000fe40000ffe4ff */
[----:B------:R-:W-:Y:S02]  /*0e30*/  SEL R9, R9, R19, P0 ;  /* 0x0000001309097207 */ /* 0x000fe40000000000 */
[----:B------:R-:W-:-:S02]  /*0e40*/  SEL R15, R8, R15, P0 ;  /* 0x0000000f080f7207 */ /* 0x000fc40000000000 */
[----:B------:R-:W-:Y:S02]  /*0e50*/  SEL R11, R11, R14, P0 ;  /* 0x0000000e0b0b7207 */ /* 0x000fe40000000000 */
[----:B------:R-:W-:Y:S02]  /*0e60*/  SEL R8, R10, R17, P0 ;  /* 0x000000110a087207 */ /* 0x000fe40000000000 */
[----:B------:R-:W-:Y:S01]  /*0e70*/  ISETP.GE.U32.AND P0, PT, R9, R2, PT ;  /* 0x000000020900720c */ /* 0x000fe20003f06070 */
[----:B------:R-:W-:Y:S01]  /*0e80*/  IMAD.MOV.U32 R9, RZ, RZ, 0x0 ;  /* 0x00000000ff097424 */ /* 0x000fe200078e00ff */
[----:B------:R-:W-:Y:S02]  /*0e90*/  IADD3 R10, P2, PT, R15, 0x1, RZ ;  /* 0x000000010f0a7810 */ /* 0x000fe40007f5e0ff */
[----:B------:R-:W-:Y:S02]  /*0ea0*/  ISETP.GE.U32.AND.EX P0, PT, R11, RZ, PT, P0 ;  /* 0x000000ff0b00720c */ /* 0x000fe40003f06100 */
[----:B------:R-:W-:Y:S01]  /*0eb0*/  ISETP.NE.U32.AND P1, PT, R2, RZ, PT ;  /* 0x000000ff0200720c */ /* 0x000fe20003f25070 */
[----:B------:R-:W-:Y:S01]  /*0ec0*/  IMAD.X R11, RZ, RZ, R8, P2 ;  /* 0x000000ffff0b7224 */ /* 0x000fe200010e0608 */
[----:B------:R-:W-:-:S02]  /*0ed0*/  SEL R10, R10, R15, P0 ;  /* 0x0000000f0a0a7207 */ /* 0x000fc40000000000 */
[----:B------:R-:W-:Y:S02]  /*0ee0*/  ISETP.NE.AND.EX P1, PT, RZ, RZ, PT, P1 ;  /* 0x000000ffff00720c */ /* 0x000fe40003f25310 */
[----:B------:R-:W-:Y:S01]  /*0ef0*/  SEL R11, R11, R8, P0 ;  /* 0x000000080b0b7207 */ /* 0x000fe20000000000 */
[----:B------:R-:W-:Y:S01]  /*0f00*/  IMAD.MOV.U32 R8, RZ, RZ, R6 ;  /* 0x000000ffff087224 */ /* 0x000fe200078e0006 */
[----:B------:R-:W-:Y:S02]  /*0f10*/  SEL R10, R10, 0xffffffff, P1 ;  /* 0xffffffff0a0a7807 */ /* 0x000fe40000800000 */
[----:B------:R-:W-:Y:S01]  /*0f20*/  SEL R11, R11, 0xffffffff, P1 ;  /* 0xffffffff0b0b7807 */ /* 0x000fe20000800000 */
[----:B------:R-:W-:Y:S06]  /*0f30*/  RET.REL.NODEC R8 `(_Z12computeAandXPiS_S_iiS_S_) ;  /* 0xfffffff008307950 */ /* 0x000fec0003c3ffff */
.L_x_9:
[----:B------:R-:W-:-:S00]  /*0f40*/  BRA `(.L_x_9) ;  /* 0xfffffffc00fc7947 */ /* 0x000fc0000383ffff */
[----:B------:R-:W-:-:S00]  /*0f50*/  NOP ;  /* 0x0000000000007918 */ /* 0x000fc00000000000 */
        /* <DEDUP_REMOVED lines=10> */
.L_x_10:


//--------------------- .nv.shared.reserved.0     --------------------------
	.section	.nv.shared.reserved.0,"aw",@nobits
	.weak		__nv_reservedSMEM_offset_0_alias
	.size		__nv_reservedSMEM_offset_0_alias, 0, 64
	.other		__nv_reservedSMEM_offset_0_alias,@"STO_CUDA_RESERVED_SHARED STV_DEFAULT"
__nv_reservedSMEM_offset_0_alias:
	.zero		0
	.zero		64


//--------------------- .nv.constant0._Z12computeAandXPiS_S_iiS_S_ --------------------------
	.section	.nv.constant0._Z12computeAandXPiS_S_iiS_S_,"a",@progbits
	.sectionflags	@""
	.align	4
.nv.constant0._Z12computeAandXPiS_S_iiS_S_:
	.zero		944


//--------------------- SYMBOLS --------------------------

	.type		.nv.reservedSmem.offset0,@object
	.size		.nv.reservedSmem.offset0,0x4
